//
// Generated by NVIDIA NVVM Compiler
//
// Compiler Build ID: CL-36424714
// Cuda compilation tools, release 13.0, V13.0.88
// Based on NVVM 20.0.0
//

.version 9.0
.target sm_100
.address_size 64

	// .globl	_Z4copyiP6__halfS0_

.visible .entry _Z4copyiP6__halfS0_(
	.param .u32 _Z4copyiP6__halfS0__param_0,
	.param .u64 .ptr .align 1 _Z4copyiP6__halfS0__param_1,
	.param .u64 .ptr .align 1 _Z4copyiP6__halfS0__param_2
)
{
	.reg .pred 	%p<2>;
	.reg .b16 	%rs<2>;
	.reg .b32 	%r<5>;
	.reg .b64 	%rd<10>;

	ld.param.s32 	%rd4, [_Z4copyiP6__halfS0__param_0];
	ld.param.u64 	%rd2, [_Z4copyiP6__halfS0__param_1];
	ld.param.u64 	%rd3, [_Z4copyiP6__halfS0__param_2];
	mov.u32 	%r1, %ctaid.x;
	mov.u32 	%r2, %ntid.x;
	mov.u32 	%r3, %tid.x;
	mad.lo.s32 	%r4, %r1, %r2, %r3;
	cvt.u64.u32 	%rd1, %r4;
	setp.ge.u64 	%p1, %rd1, %rd4;
	@%p1 bra 	$L__BB0_2;
	cvta.to.global.u64 	%rd5, %rd2;
	cvta.to.global.u64 	%rd6, %rd3;
	shl.b64 	%rd7, %rd1, 1;
	add.s64 	%rd8, %rd6, %rd7;
	add.s64 	%rd9, %rd5, %rd7;
	ld.global.u16 	%rs1, [%rd9];
	st.global.u16 	[%rd8], %rs1;
$L__BB0_2:
	ret;

}
	// .globl	_Z6copyf4iP7__half2S0_
.visible .entry _Z6copyf4iP7__half2S0_(
	.param .u32 _Z6copyf4iP7__half2S0__param_0,
	.param .u64 .ptr .align 1 _Z6copyf4iP7__half2S0__param_1,
	.param .u64 .ptr .align 1 _Z6copyf4iP7__half2S0__param_2
)
{
	.reg .pred 	%p<2>;
	.reg .b32 	%r<6>;
	.reg .b64 	%rd<10>;

	ld.param.s32 	%rd4, [_Z6copyf4iP7__half2S0__param_0];
	ld.param.u64 	%rd2, [_Z6copyf4iP7__half2S0__param_1];
	ld.param.u64 	%rd3, [_Z6copyf4iP7__half2S0__param_2];
	mov.u32 	%r1, %ctaid.x;
	mov.u32 	%r2, %ntid.x;
	mov.u32 	%r3, %tid.x;
	mad.lo.s32 	%r4, %r1, %r2, %r3;
	cvt.u64.u32 	%rd1, %r4;
	setp.ge.u64 	%p1, %rd1, %rd4;
	@%p1 bra 	$L__BB1_2;
	cvta.to.global.u64 	%rd5, %rd2;
	cvta.to.global.u64 	%rd6, %rd3;
	shl.b64 	%rd7, %rd1, 2;
	add.s64 	%rd8, %rd6, %rd7;
	add.s64 	%rd9, %rd5, %rd7;
	ld.global.u32 	%r5, [%rd9];
	st.global.u32 	[%rd8], %r5;
$L__BB1_2:
	ret;

}
	// .globl	_Z9copy_loopiP6__halfS0_i
.visible .entry _Z9copy_loopiP6__halfS0_i(
	.param .u32 _Z9copy_loopiP6__halfS0_i_param_0,
	.param .u64 .ptr .align 1 _Z9copy_loopiP6__halfS0_i_param_1,
	.param .u64 .ptr .align 1 _Z9copy_loopiP6__halfS0_i_param_2,
	.param .u32 _Z9copy_loopiP6__halfS0_i_param_3
)
{
	.reg .pred 	%p<4>;
	.reg .b16 	%rs<2>;
	.reg .b32 	%r<12>;
	.reg .b64 	%rd<15>;

	ld.param.u32 	%r6, [_Z9copy_loopiP6__halfS0_i_param_0];
	ld.param.u64 	%rd4, [_Z9copy_loopiP6__halfS0_i_param_1];
	ld.param.u64 	%rd5, [_Z9copy_loopiP6__halfS0_i_param_2];
	ld.param.u32 	%r7, [_Z9copy_loopiP6__halfS0_i_param_3];
	mov.u32 	%r8, %ctaid.x;
	mov.u32 	%r1, %ntid.x;
	mul.lo.s32 	%r9, %r8, %r1;
	cvt.u64.u32 	%rd6, %r9;
	mul.lo.s32 	%r11, %r7, %r9;
	cvt.s64.s32 	%rd7, %r11;
	cvt.u64.u32 	%rd8, %r1;
	add.s64 	%rd9, %rd6, %rd8;
	cvt.s64.s32 	%rd10, %r7;
	mul.lo.s64 	%rd1, %rd9, %rd10;
	setp.le.u64 	%p1, %rd1, %rd7;
	@%p1 bra 	$L__BB2_5;
	mov.u32 	%r3, %tid.x;
	cvta.to.global.u64 	%rd2, %rd4;
	cvta.to.global.u64 	%rd3, %rd5;
$L__BB2_2:
	setp.ge.s32 	%p2, %r11, %r6;
	@%p2 bra 	$L__BB2_4;
	add.s32 	%r10, %r11, %r3;
	mul.wide.u32 	%rd11, %r10, 2;
	add.s64 	%rd12, %rd3, %rd11;
	add.s64 	%rd13, %rd2, %rd11;
	ld.global.u16 	%rs1, [%rd13];
	st.global.u16 	[%rd12], %rs1;
$L__BB2_4:
	add.s32 	%r11, %r11, %r1;
	cvt.s64.s32 	%rd14, %r11;
	setp.gt.u64 	%p3, %rd1, %rd14;
	@%p3 bra 	$L__BB2_2;
$L__BB2_5:
	ret;

}
	// .globl	_Z19copy_loop_datatype4iP7__half2S0_i
.visible .entry _Z19copy_loop_datatype4iP7__half2S0_i(
	.param .u32 _Z19copy_loop_datatype4iP7__half2S0_i_param_0,
	.param .u64 .ptr .align 1 _Z19copy_loop_datatype4iP7__half2S0_i_param_1,
	.param .u64 .ptr .align 1 _Z19copy_loop_datatype4iP7__half2S0_i_param_2,
	.param .u32 _Z19copy_loop_datatype4iP7__half2S0_i_param_3
)
{
	.reg .pred 	%p<4>;
	.reg .b32 	%r<13>;
	.reg .b64 	%rd<15>;

	ld.param.u32 	%r6, [_Z19copy_loop_datatype4iP7__half2S0_i_param_0];
	ld.param.u64 	%rd4, [_Z19copy_loop_datatype4iP7__half2S0_i_param_1];
	ld.param.u64 	%rd5, [_Z19copy_loop_datatype4iP7__half2S0_i_param_2];
	ld.param.u32 	%r7, [_Z19copy_loop_datatype4iP7__half2S0_i_param_3];
	mov.u32 	%r8, %ctaid.x;
	mov.u32 	%r1, %ntid.x;
	mul.lo.s32 	%r9, %r8, %r1;
	cvt.u64.u32 	%rd6, %r9;
	mul.lo.s32 	%r12, %r7, %r9;
	cvt.s64.s32 	%rd7, %r12;
	cvt.u64.u32 	%rd8, %r1;
	add.s64 	%rd9, %rd6, %rd8;
	cvt.s64.s32 	%rd10, %r7;
	mul.lo.s64 	%rd1, %rd9, %rd10;
	setp.le.u64 	%p1, %rd1, %rd7;
	@%p1 bra 	$L__BB3_5;
	mov.u32 	%r3, %tid.x;
	cvta.to.global.u64 	%rd2, %rd4;
	cvta.to.global.u64 	%rd3, %rd5;
$L__BB3_2:
	setp.ge.s32 	%p2, %r12, %r6;
	@%p2 bra 	$L__BB3_4;
	add.s32 	%r10, %r12, %r3;
	mul.wide.u32 	%rd11, %r10, 4;
	add.s64 	%rd12, %rd3, %rd11;
	add.s64 	%rd13, %rd2, %rd11;
	ld.global.u32 	%r11, [%rd13];
	st.global.u32 	[%rd12], %r11;
$L__BB3_4:
	add.s32 	%r12, %r12, %r1;
	cvt.s64.s32 	%rd14, %r12;
	setp.gt.u64 	%p3, %rd1, %rd14;
	@%p3 bra 	$L__BB3_2;
$L__BB3_5:
	ret;

}


// ===== COMPILED SASS (sm_100) =====

	.target	sm_100

	.elftype	@"ET_EXEC"


//--------------------- .note.nv.tkinfo           --------------------------
	.section	.note.nv.tkinfo,"",@"SHT_NOTE"
	.sectionflags	@"SHF_NOTE_NV_TKINFO"
	.tkinfo
        /*0018*/ 	.word	0x00000002
        /*0030*/ 	.string	""
        /*0030*/ 	.string	"ptxas"
        /*0030*/ 	.string	"Cuda compilation tools, release 13.0, V13.0.88"
        /*0030*/ 	.string	"Build cuda_13.0.r13.0/compiler.36424714_0"
        /*0030*/ 	.string	"-arch sm_100 -m 64 "



//--------------------- .note.nv.cuinfo           --------------------------
	.section	.note.nv.cuinfo,"",@"SHT_NOTE"
	.sectionflags	@"SHF_NOTE_NV_CUINFO"
        /*0018*/ 	.short	0x0002
        /*001a*/ 	.short	0x0064
        /*001c*/ 	.short	0x0082
	.zero		2


//--------------------- .nv.info                  --------------------------
	.section	.nv.info,"",@"SHT_CUDA_INFO"
	.align	4


	//----- nvinfo : EIATTR_REGCOUNT
	.align		4
        /*0000*/ 	.byte	0x04, 0x2f
        /*0002*/ 	.short	(.L_1 - .L_0)
	.align		4
.L_0:
        /*0004*/ 	.word	index@(_Z4copyiP6__halfS0_)
        /*0008*/ 	.word	0x00000008


	//----- nvinfo : EIATTR_FRAME_SIZE
	.align		4
.L_1:
        /*000c*/ 	.byte	0x04, 0x11
        /*000e*/ 	.short	(.L_3 - .L_2)
	.align		4
.L_2:
        /*0010*/ 	.word	index@(_Z4copyiP6__halfS0_)
        /*0014*/ 	.word	0x00000000


	//----- nvinfo : EIATTR_REGCOUNT
	.align		4
.L_3:
        /*0018*/ 	.byte	0x04, 0x2f
        /*001a*/ 	.short	(.L_5 - .L_4)
	.align		4
.L_4:
        /*001c*/ 	.word	index@(_Z6copyf4iP7__half2S0_)
        /*0020*/ 	.word	0x00000008


	//----- nvinfo : EIATTR_FRAME_SIZE
	.align		4
.L_5:
        /*0024*/ 	.byte	0x04, 0x11
        /*0026*/ 	.short	(.L_7 - .L_6)
	.align		4
.L_6:
        /*0028*/ 	.word	index@(_Z6copyf4iP7__half2S0_)
        /*002c*/ 	.word	0x00000000


	//----- nvinfo : EIATTR_REGCOUNT
	.align		4
.L_7:
        /*0030*/ 	.byte	0x04, 0x2f
        /*0032*/ 	.short	(.L_9 - .L_8)
	.align		4
.L_8:
        /*0034*/ 	.word	index@(_Z9copy_loopiP6__halfS0_i)
        /*0038*/ 	.word	0x00000010


	//----- nvinfo : EIATTR_FRAME_SIZE
	.align		4
.L_9:
        /*003c*/ 	.byte	0x04, 0x11
        /*003e*/ 	.short	(.L_11 - .L_10)
	.align		4
.L_10:
        /*0040*/ 	.word	index@(_Z9copy_loopiP6__halfS0_i)
        /*0044*/ 	.word	0x00000000


	//----- nvinfo : EIATTR_REGCOUNT
	.align		4
.L_11:
        /*0048*/ 	.byte	0x04, 0x2f
        /*004a*/ 	.short	(.L_13 - .L_12)
	.align		4
.L_12:
        /*004c*/ 	.word	index@(_Z19copy_loop_datatype4iP7__half2S0_i)
        /*0050*/ 	.word	0x00000010


	//----- nvinfo : EIATTR_FRAME_SIZE
	.align		4
.L_13:
        /*0054*/ 	.byte	0x04, 0x11
        /*0056*/ 	.short	(.L_15 - .L_14)
	.align		4
.L_14:
        /*0058*/ 	.word	index@(_Z19copy_loop_datatype4iP7__half2S0_i)
        /*005c*/ 	.word	0x00000000


	//----- nvinfo : EIATTR_MIN_STACK_SIZE
	.align		4
.L_15:
        /*0060*/ 	.byte	0x04, 0x12
        /*0062*/ 	.short	(.L_17 - .L_16)
	.align		4
.L_16:
        /*0064*/ 	.word	index@(_Z19copy_loop_datatype4iP7__half2S0_i)
        /*0068*/ 	.word	0x00000000


	//----- nvinfo : EIATTR_MIN_STACK_SIZE
	.align		4
.L_17:
        /*006c*/ 	.byte	0x04, 0x12
        /*006e*/ 	.short	(.L_19 - .L_18)
	.align		4
.L_18:
        /*0070*/ 	.word	index@(_Z9copy_loopiP6__halfS0_i)
        /*0074*/ 	.word	0x00000000


	//----- nvinfo : EIATTR_MIN_STACK_SIZE
	.align		4
.L_19:
        /*0078*/ 	.byte	0x04, 0x12
        /*007a*/ 	.short	(.L_21 - .L_20)
	.align		4
.L_20:
        /*007c*/ 	.word	index@(_Z6copyf4iP7__half2S0_)
        /*0080*/ 	.word	0x00000000


	//----- nvinfo : EIATTR_MIN_STACK_SIZE
	.align		4
.L_21:
        /*0084*/ 	.byte	0x04, 0x12
        /*0086*/ 	.short	(.L_23 - .L_22)
	.align		4
.L_22:
        /*0088*/ 	.word	index@(_Z4copyiP6__halfS0_)
        /*008c*/ 	.word	0x00000000
.L_23:


//--------------------- .nv.compat                --------------------------
	.section	.nv.compat,"",@"SHT_CUDA_COMPAT_INFO"
	.align	4
        /*0000*/ 	.byte	0x02, 0x09, 0x00, 0x00, 0x02, 0x02, 0x01, 0x00, 0x02, 0x05, 0x05, 0x00, 0x03, 0x07, 0x01, 0x01
        /*0010*/ 	.byte	0x02, 0x03, 0x00, 0x00, 0x02, 0x06, 0x01, 0x00, 0x04, 0x0b, 0x08, 0x00, 0x09, 0x00, 0x00, 0x00
        /*0020*/ 	.byte	0x00, 0x00, 0x00, 0x00


//--------------------- .nv.info._Z19copy_loop_datatype4iP7__half2S0_i --------------------------
	.section	.nv.info._Z19copy_loop_datatype4iP7__half2S0_i,"",@"SHT_CUDA_INFO"
	.sectionflags	@""
	.align	4


	//----- nvinfo : EIATTR_CUDA_API_VERSION
	.align		4
        /*0000*/ 	.byte	0x04, 0x37
        /*0002*/ 	.short	(.L_25 - .L_24)
.L_24:
        /*0004*/ 	.word	0x00000082


	//----- nvinfo : EIATTR_KPARAM_INFO
	.align		4
.L_25:
        /*0008*/ 	.byte	0x04, 0x17
        /*000a*/ 	.short	(.L_27 - .L_26)
.L_26:
        /*000c*/ 	.word	0x00000000
        /*0010*/ 	.short	0x0003
        /*0012*/ 	.short	0x0018
        /*0014*/ 	.byte	0x00, 0xf0, 0x11, 0x00


	//----- nvinfo : EIATTR_KPARAM_INFO
	.align		4
.L_27:
        /*0018*/ 	.byte	0x04, 0x17
        /*001a*/ 	.short	(.L_29 - .L_28)
.L_28:
        /*001c*/ 	.word	0x00000000
        /*0020*/ 	.short	0x0002
        /*0022*/ 	.short	0x0010
        /*0024*/ 	.byte	0x00, 0xf5, 0x21, 0x00


	//----- nvinfo : EIATTR_KPARAM_INFO
	.align		4
.L_29:
        /*0028*/ 	.byte	0x04, 0x17
        /*002a*/ 	.short	(.L_31 - .L_30)
.L_30:
        /*002c*/ 	.word	0x00000000
        /*0030*/ 	.short	0x0001
        /*0032*/ 	.short	0x0008
        /*0034*/ 	.byte	0x00, 0xf5, 0x21, 0x00


	//----- nvinfo : EIATTR_KPARAM_INFO
	.align		4
.L_31:
        /*0038*/ 	.byte	0x04, 0x17
        /*003a*/ 	.short	(.L_33 - .L_32)
.L_32:
        /*003c*/ 	.word	0x00000000
        /*0040*/ 	.short	0x0000
        /*0042*/ 	.short	0x0000
        /*0044*/ 	.byte	0x00, 0xf0, 0x11, 0x00


	//----- nvinfo : EIATTR_SPARSE_MMA_MASK
	.align		4
.L_33:
        /*0048*/ 	.byte	0x03, 0x50
        /*004a*/ 	.short	0x0000


	//----- nvinfo : EIATTR_MAXREG_COUNT
	.align		4
        /*004c*/ 	.byte	0x03, 0x1b
        /*004e*/ 	.short	0x00ff


	//----- nvinfo : EIATTR_MERCURY_ISA_VERSION
	.align		4
        /*0050*/ 	.byte	0x03, 0x5f
        /*0052*/ 	.short	0x0101


	//----- nvinfo : EIATTR_VRC_CTA_INIT_COUNT
	.align		4
        /*0054*/ 	.byte	0x02, 0x4a
	.zero		1
	.zero		1


	//----- nvinfo : EIATTR_EXIT_INSTR_OFFSETS
	.align		4
        /*0058*/ 	.byte	0x04, 0x1c
        /*005a*/ 	.short	(.L_35 - .L_34)


	//   ....[0]....
.L_34:
        /*005c*/ 	.word	0x00000100


	//   ....[1]....
        /*0060*/ 	.word	0x00000220


	//----- nvinfo : EIATTR_CBANK_PARAM_SIZE
	.align		4
.L_35:
        /*0064*/ 	.byte	0x03, 0x19
        /*0066*/ 	.short	0x001c


	//----- nvinfo : EIATTR_PARAM_CBANK
	.align		4
        /*0068*/ 	.byte	0x04, 0x0a
        /*006a*/ 	.short	(.L_37 - .L_36)
	.align		4
.L_36:
        /*006c*/ 	.word	index@(.nv.constant0._Z19copy_loop_datatype4iP7__half2S0_i)
        /*0070*/ 	.short	0x0380
        /*0072*/ 	.short	0x001c


	//----- nvinfo : EIATTR_SW_WAR
	.align		4
.L_37:
        /*0074*/ 	.byte	0x04, 0x36
        /*0076*/ 	.short	(.L_39 - .L_38)
.L_38:
        /*0078*/ 	.word	0x00000008
.L_39:


//--------------------- .nv.info._Z9copy_loopiP6__halfS0_i --------------------------
	.section	.nv.info._Z9copy_loopiP6__halfS0_i,"",@"SHT_CUDA_INFO"
	.sectionflags	@""
	.align	4


	//----- nvinfo : EIATTR_CUDA_API_VERSION
	.align		4
        /*0000*/ 	.byte	0x04, 0x37
        /*0002*/ 	.short	(.L_41 - .L_40)
.L_40:
        /*0004*/ 	.word	0x00000082


	//----- nvinfo : EIATTR_KPARAM_INFO
	.align		4
.L_41:
        /*0008*/ 	.byte	0x04, 0x17
        /*000a*/ 	.short	(.L_43 - .L_42)
.L_42:
        /*000c*/ 	.word	0x00000000
        /*0010*/ 	.short	0x0003
        /*0012*/ 	.short	0x0018
        /*0014*/ 	.byte	0x00, 0xf0, 0x11, 0x00


	//----- nvinfo : EIATTR_KPARAM_INFO
	.align		4
.L_43:
        /*0018*/ 	.byte	0x04, 0x17
        /*001a*/ 	.short	(.L_45 - .L_44)
.L_44:
        /*001c*/ 	.word	0x00000000
        /*0020*/ 	.short	0x0002
        /*0022*/ 	.short	0x0010
        /*0024*/ 	.byte	0x00, 0xf5, 0x21, 0x00


	//----- nvinfo : EIATTR_KPARAM_INFO
	.align		4
.L_45:
        /*0028*/ 	.byte	0x04, 0x17
        /*002a*/ 	.short	(.L_47 - .L_46)
.L_46:
        /*002c*/ 	.word	0x00000000
        /*0030*/ 	.short	0x0001
        /*0032*/ 	.short	0x0008
        /*0034*/ 	.byte	0x00, 0xf5, 0x21, 0x00


	//----- nvinfo : EIATTR_KPARAM_INFO
	.align		4
.L_47:
        /*0038*/ 	.byte	0x04, 0x17
        /*003a*/ 	.short	(.L_49 - .L_48)
.L_48:
        /*003c*/ 	.word	0x00000000
        /*0040*/ 	.short	0x0000
        /*0042*/ 	.short	0x0000
        /*0044*/ 	.byte	0x00, 0xf0, 0x11, 0x00


	//----- nvinfo : EIATTR_SPARSE_MMA_MASK
	.align		4
.L_49:
        /*0048*/ 	.byte	0x03, 0x50
        /*004a*/ 	.short	0x0000


	//----- nvinfo : EIATTR_MAXREG_COUNT
	.align		4
        /*004c*/ 	.byte	0x03, 0x1b
        /*004e*/ 	.short	0x00ff


	//----- nvinfo : EIATTR_MERCURY_ISA_VERSION
	.align		4
        /*0050*/ 	.byte	0x03, 0x5f
        /*0052*/ 	.short	0x0101


	//----- nvinfo : EIATTR_VRC_CTA_INIT_COUNT
	.align		4
        /*0054*/ 	.byte	0x02, 0x4a
	.zero		1
	.zero		1


	//----- nvinfo : EIATTR_EXIT_INSTR_OFFSETS
	.align		4
        /*0058*/ 	.byte	0x04, 0x1c
        /*005a*/ 	.short	(.L_51 - .L_50)


	//   ....[0]....
.L_50:
        /*005c*/ 	.word	0x00000100


	//   ....[1]....
        /*0060*/ 	.word	0x00000220


	//----- nvinfo : EIATTR_CBANK_PARAM_SIZE
	.align		4
.L_51:
        /*0064*/ 	.byte	0x03, 0x19
        /*0066*/ 	.short	0x001c


	//----- nvinfo : EIATTR_PARAM_CBANK
	.align		4
        /*0068*/ 	.byte	0x04, 0x0a
        /*006a*/ 	.short	(.L_53 - .L_52)
	.align		4
.L_52:
        /*006c*/ 	.word	index@(.nv.constant0._Z9copy_loopiP6__halfS0_i)
        /*0070*/ 	.short	0x0380
        /*0072*/ 	.short	0x001c


	//----- nvinfo : EIATTR_SW_WAR
	.align		4
.L_53:
        /*0074*/ 	.byte	0x04, 0x36
        /*0076*/ 	.short	(.L_55 - .L_54)
.L_54:
        /*0078*/ 	.word	0x00000008
.L_55:


//--------------------- .nv.info._Z6copyf4iP7__half2S0_ --------------------------
	.section	.nv.info._Z6copyf4iP7__half2S0_,"",@"SHT_CUDA_INFO"
	.sectionflags	@""
	.align	4


	//----- nvinfo : EIATTR_CUDA_API_VERSION
	.align		4
        /*0000*/ 	.byte	0x04, 0x37
        /*0002*/ 	.short	(.L_57 - .L_56)
.L_56:
        /*0004*/ 	.word	0x00000082


	//----- nvinfo : EIATTR_KPARAM_INFO
	.align		4
.L_57:
        /*0008*/ 	.byte	0x04, 0x17
        /*000a*/ 	.short	(.L_59 - .L_58)
.L_58:
        /*000c*/ 	.word	0x00000000
        /*0010*/ 	.short	0x0002
        /*0012*/ 	.short	0x0010
        /*0014*/ 	.byte	0x00, 0xf5, 0x21, 0x00


	//----- nvinfo : EIATTR_KPARAM_INFO
	.align		4
.L_59:
        /*0018*/ 	.byte	0x04, 0x17
        /*001a*/ 	.short	(.L_61 - .L_60)
.L_60:
        /*001c*/ 	.word	0x00000000
        /*0020*/ 	.short	0x0001
        /*0022*/ 	.short	0x0008
        /*0024*/ 	.byte	0x00, 0xf5, 0x21, 0x00


	//----- nvinfo : EIATTR_KPARAM_INFO
	.align		4
.L_61:
        /*0028*/ 	.byte	0x04, 0x17
        /*002a*/ 	.short	(.L_63 - .L_62)
.L_62:
        /*002c*/ 	.word	0x00000000
        /*0030*/ 	.short	0x0000
        /*0032*/ 	.short	0x0000
        /*0034*/ 	.byte	0x00, 0xf0, 0x11, 0x00


	//----- nvinfo : EIATTR_SPARSE_MMA_MASK
	.align		4
.L_63:
        /*0038*/ 	.byte	0x03, 0x50
        /*003a*/ 	.short	0x0000


	//----- nvinfo : EIATTR_MAXREG_COUNT
	.align		4
        /*003c*/ 	.byte	0x03, 0x1b
        /*003e*/ 	.short	0x00ff


	//----- nvinfo : EIATTR_MERCURY_ISA_VERSION
	.align		4
        /*0040*/ 	.byte	0x03, 0x5f
        /*0042*/ 	.short	0x0101


	//----- nvinfo : EIATTR_VRC_CTA_INIT_COUNT
	.align		4
        /*0044*/ 	.byte	0x02, 0x4a
	.zero		1
	.zero		1


	//----- nvinfo : EIATTR_EXIT_INSTR_OFFSETS
	.align		4
        /*0048*/ 	.byte	0x04, 0x1c
        /*004a*/ 	.short	(.L_65 - .L_64)


	//   ....[0]....
.L_64:
        /*004c*/ 	.word	0x00000090


	//   ....[1]....
        /*0050*/ 	.word	0x00000150


	//----- nvinfo : EIATTR_CBANK_PARAM_SIZE
	.align		4
.L_65:
        /*0054*/ 	.byte	0x03, 0x19
        /*0056*/ 	.short	0x0018


	//----- nvinfo : EIATTR_PARAM_CBANK
	.align		4
        /*0058*/ 	.byte	0x04, 0x0a
        /*005a*/ 	.short	(.L_67 - .L_66)
	.align		4
.L_66:
        /*005c*/ 	.word	index@(.nv.constant0._Z6copyf4iP7__half2S0_)
        /*0060*/ 	.short	0x0380
        /*0062*/ 	.short	0x0018


	//----- nvinfo : EIATTR_SW_WAR
	.align		4
.L_67:
        /*0064*/ 	.byte	0x04, 0x36
        /*0066*/ 	.short	(.L_69 - .L_68)
.L_68:
        /*0068*/ 	.word	0x00000008
.L_69:


//--------------------- .nv.info._Z4copyiP6__halfS0_ --------------------------
	.section	.nv.info._Z4copyiP6__halfS0_,"",@"SHT_CUDA_INFO"
	.sectionflags	@""
	.align	4


	//----- nvinfo : EIATTR_CUDA_API_VERSION
	.align		4
        /*0000*/ 	.byte	0x04, 0x37
        /*0002*/ 	.short	(.L_71 - .L_70)
.L_70:
        /*0004*/ 	.word	0x00000082


	//----- nvinfo : EIATTR_KPARAM_INFO
	.align		4
.L_71:
        /*0008*/ 	.byte	0x04, 0x17
        /*000a*/ 	.short	(.L_73 - .L_72)
.L_72:
        /*000c*/ 	.word	0x00000000
        /*0010*/ 	.short	0x0002
        /*0012*/ 	.short	0x0010
        /*0014*/ 	.byte	0x00, 0xf5, 0x21, 0x00


	//----- nvinfo : EIATTR_KPARAM_INFO
	.align		4
.L_73:
        /*0018*/ 	.byte	0x04, 0x17
        /*001a*/ 	.short	(.L_75 - .L_74)
.L_74:
        /*001c*/ 	.word	0x00000000
        /*0020*/ 	.short	0x0001
        /*0022*/ 	.short	0x0008
        /*0024*/ 	.byte	0x00, 0xf5, 0x21, 0x00


	//----- nvinfo : EIATTR_KPARAM_INFO
	.align		4
.L_75:
        /*0028*/ 	.byte	0x04, 0x17
        /*002a*/ 	.short	(.L_77 - .L_76)
.L_76:
        /*002c*/ 	.word	0x00000000
        /*0030*/ 	.short	0x0000
        /*0032*/ 	.short	0x0000
        /*0034*/ 	.byte	0x00, 0xf0, 0x11, 0x00


	//----- nvinfo : EIATTR_SPARSE_MMA_MASK
	.align		4
.L_77:
        /*0038*/ 	.byte	0x03, 0x50
        /*003a*/ 	.short	0x0000


	//----- nvinfo : EIATTR_MAXREG_COUNT
	.align		4
        /*003c*/ 	.byte	0x03, 0x1b
        /*003e*/ 	.short	0x00ff


	//----- nvinfo : EIATTR_MERCURY_ISA_VERSION
	.align		4
        /*0040*/ 	.byte	0x03, 0x5f
        /*0042*/ 	.short	0x0101


	//----- nvinfo : EIATTR_VRC_CTA_INIT_COUNT
	.align		4
        /*0044*/ 	.byte	0x02, 0x4a
	.zero		1
	.zero		1


	//----- nvinfo : EIATTR_EXIT_INSTR_OFFSETS
	.align		4
        /*0048*/ 	.byte	0x04, 0x1c
        /*004a*/ 	.short	(.L_79 - .L_78)


	//   ....[0]....
.L_78:
        /*004c*/ 	.word	0x00000090


	//   ....[1]....
        /*0050*/ 	.word	0x00000150


	//----- nvinfo : EIATTR_CBANK_PARAM_SIZE
	.align		4
.L_79:
        /*0054*/ 	.byte	0x03, 0x19
        /*0056*/ 	.short	0x0018


	//----- nvinfo : EIATTR_PARAM_CBANK
	.align		4
        /*0058*/ 	.byte	0x04, 0x0a
        /*005a*/ 	.short	(.L_81 - .L_80)
	.align		4
.L_80:
        /*005c*/ 	.word	index@(.nv.constant0._Z4copyiP6__halfS0_)
        /*0060*/ 	.short	0x0380
        /*0062*/ 	.short	0x0018


	//----- nvinfo : EIATTR_SW_WAR
	.align		4
.L_81:
        /*0064*/ 	.byte	0x04, 0x36
        /*0066*/ 	.short	(.L_83 - .L_82)
.L_82:
        /*0068*/ 	.word	0x00000008
.L_83:


//--------------------- .nv.callgraph             --------------------------
	.section	.nv.callgraph,"",@"SHT_CUDA_CALLGRAPH"
	.align	4
	.sectionentsize	8
	.align		4
        /*0000*/ 	.word	0x00000000
	.align		4
        /*0004*/ 	.word	0xffffffff
	.align		4
        /*0008*/ 	.word	0x00000000
	.align		4
        /*000c*/ 	.word	0xfffffffe
	.align		4
        /*0010*/ 	.word	0x00000000
	.align		4
        /*0014*/ 	.word	0xfffffffd
	.align		4
        /*0018*/ 	.word	0x00000000
	.align		4
        /*001c*/ 	.word	0xfffffffc


//--------------------- .text._Z19copy_loop_datatype4iP7__half2S0_i --------------------------
	.section	.text._Z19copy_loop_datatype4iP7__half2S0_i,"ax",@progbits
	.align	128
        .global         _Z19copy_loop_datatype4iP7__half2S0_i
        .type           _Z19copy_loop_datatype4iP7__half2S0_i,@function
        .size           _Z19copy_loop_datatype4iP7__half2S0_i,(.L_x_6 - _Z19copy_loop_datatype4iP7__half2S0_i)
        .other          _Z19copy_loop_datatype4iP7__half2S0_i,@"STO_CUDA_ENTRY STV_DEFAULT"
_Z19copy_loop_datatype4iP7__half2S0_i:
.text._Z19copy_loop_datatype4iP7__half2S0_i:
[----:B------:R-:W-:Y:S08]  /*0000*/  LDC R1, c[0x0][0x37c] ;  /* 0x0000df00ff017b82 */ /* 0x000ff00000000800 */
[----:B------:R-:W0:Y:S01]  /*0010*/  S2UR UR4, SR_CTAID.X ;  /* 0x00000000000479c3 */ /* 0x000e220000002500 */
[----:B------:R-:W0:Y:S07]  /*0020*/  LDCU UR5, c[0x0][0x360] ;  /* 0x00006c00ff0577ac */ /* 0x000e2e0008000800 */
[----:B------:R-:W1:Y:S01]  /*0030*/  LDC R2, c[0x0][0x398] ;  /* 0x0000e600ff027b82 */ /* 0x000e620000000800 */
[----:B0-----:R-:W-:-:S04]  /*0040*/  UIMAD UR4, UR4, UR5, URZ ;  /* 0x00000005040472a4 */ /* 0x001fc8000f8e02ff */
[----:B------:R-:W-:-:S04]  /*0050*/  UIADD3 UR6, UP0, UPT, UR4, UR5, URZ ;  /* 0x0000000504067290 */ /* 0x000fc8000ff1e0ff */
[----:B------:R-:W-:Y:S01]  /*0060*/  UIADD3.X UR7, UPT, UPT, URZ, URZ, URZ, UP0, !UPT ;  /* 0x000000ffff077290 */ /* 0x000fe200087fe4ff */
[----:B-1----:R-:W-:Y:S01]  /*0070*/  SHF.R.S32.HI R0, RZ, 0x1f, R2 ;  /* 0x0000001fff007819 */ /* 0x002fe20000011402 */
[----:B------:R-:W-:-:S04]  /*0080*/  IMAD R5, R2, UR4, RZ ;  /* 0x0000000402057c24 */ /* 0x000fc8000f8e02ff */
[C---:B------:R-:W-:Y:S02]  /*0090*/  IMAD R7, R2.reuse, UR7, RZ ;  /* 0x0000000702077c24 */ /* 0x040fe4000f8e02ff */
[----:B------:R-:W-:-:S04]  /*00a0*/  IMAD.WIDE.U32 R2, R2, UR6, RZ ;  /* 0x0000000602027c25 */ /* 0x000fc8000f8e00ff */
[----:B------:R-:W-:Y:S01]  /*00b0*/  IMAD R7, R0, UR6, R7 ;  /* 0x0000000600077c24 */ /* 0x000fe2000f8e0207 */
[----:B------:R-:W-:Y:S02]  /*00c0*/  SHF.R.S32.HI R0, RZ, 0x1f, R5 ;  /* 0x0000001fff007819 */ /* 0x000fe40000011405 */
[----:B------:R-:W-:Y:S01]  /*00d0*/  ISETP.GT.U32.AND P0, PT, R2, R5, PT ;  /* 0x000000050200720c */ /* 0x000fe20003f04070 */
[----:B------:R-:W-:-:S05]  /*00e0*/  IMAD.IADD R13, R3, 0x1, R7 ;  /* 0x00000001030d7824 */ /* 0x000fca00078e0207 */
[----:B------:R-:W-:-:S13]  /*00f0*/  ISETP.GT.U32.AND.EX P0, PT, R13, R0, PT, P0 ;  /* 0x000000000d00720c */ /* 0x000fda0003f04100 */
[----:B------:R-:W-:Y:S05]  /*0100*/  @!P0 EXIT ;  /* 0x000000000000894d */ /* 0x000fea0003800000 */
[----:B------:R-:W0:Y:S01]  /*0110*/  S2R R0, SR_TID.X ;  /* 0x0000000000007919 */ /* 0x000e220000002100 */
[----:B------:R-:W-:Y:S01]  /*0120*/  IMAD.MOV.U32 R9, RZ, RZ, R5 ;  /* 0x000000ffff097224 */ /* 0x000fe200078e0005 */
[----:B------:R-:W1:Y:S01]  /*0130*/  LDCU.64 UR6, c[0x0][0x358] ;  /* 0x00006b00ff0677ac */ /* 0x000e620008000a00 */
[----:B------:R-:W2:Y:S05]  /*0140*/  LDCU UR4, c[0x0][0x380] ;  /* 0x00007000ff0477ac */ /* 0x000eaa0008000800 */
.L_x_0:
[----:B--2---:R-:W-:-:S13]  /*0150*/  ISETP.GE.AND P0, PT, R9, UR4, PT ;  /* 0x0000000409007c0c */ /* 0x004fda000bf06270 */
[----:B------:R-:W2:Y:S01]  /*0160*/  @!P0 LDC.64 R6, c[0x0][0x388] ;  /* 0x0000e200ff068b82 */ /* 0x000ea20000000a00 */
[----:B0-----:R-:W-:-:S07]  /*0170*/  @!P0 IADD3 R11, PT, PT, R0, R9, RZ ;  /* 0x00000009000b8210 */ /* 0x001fce0007ffe0ff */
[----:B------:R-:W0:Y:S01]  /*0180*/  @!P0 LDC.64 R4, c[0x0][0x390] ;  /* 0x0000e400ff048b82 */ /* 0x000e220000000a00 */
[----:B--2---:R-:W-:-:S06]  /*0190*/  @!P0 IMAD.WIDE.U32 R6, R11, 0x4, R6 ;  /* 0x000000040b068825 */ /* 0x004fcc00078e0006 */
[----:B-1----:R-:W2:Y:S01]  /*01a0*/  @!P0 LDG.E R7, desc[UR6][R6.64] ;  /* 0x0000000606078981 */ /* 0x002ea2000c1e1900 */
[----:B------:R-:W-:Y:S02]  /*01b0*/  VIADD R9, R9, UR5 ;  /* 0x0000000509097c36 */ /* 0x000fe40008000000 */
[----:B0-----:R-:W-:-:S03]  /*01c0*/  @!P0 IMAD.WIDE.U32 R4, R11, 0x4, R4 ;  /* 0x000000040b048825 */ /* 0x001fc600078e0004 */
[----:B------:R-:W-:Y:S02]  /*01d0*/  SHF.R.S32.HI R8, RZ, 0x1f, R9 ;  /* 0x0000001fff087819 */ /* 0x000fe40000011409 */
[----:B--2---:R3:W-:Y:S01]  /*01e0*/  @!P0 STG.E desc[UR6][R4.64], R7 ;  /* 0x0000000704008986 */ /* 0x0047e2000c101906 */
[----:B------:R-:W-:-:S04]  /*01f0*/  ISETP.GT.U32.AND P0, PT, R2, R9, PT ;  /* 0x000000090200720c */ /* 0x000fc80003f04070 */
[----:B------:R-:W-:-:S13]  /*0200*/  ISETP.GT.U32.AND.EX P0, PT, R13, R8, PT, P0 ;  /* 0x000000080d00720c */ /* 0x000fda0003f04100 */
[----:B---3--:R-:W-:Y:S05]  /*0210*/  @P0 BRA `(.L_x_0) ;  /* 0xfffffffc00cc0947 */ /* 0x008fea000383ffff */
[----:B------:R-:W-:Y:S05]  /*0220*/  EXIT ;  /* 0x000000000000794d */ /* 0x000fea0003800000 */
.L_x_1:
[----:B------:R-:W-:-:S00]  /*0230*/  BRA `(.L_x_1) ;  /* 0xfffffffc00fc7947 */ /* 0x000fc0000383ffff */
[----:B------:R-:W-:-:S00]  /*0240*/  NOP ;  /* 0x0000000000007918 */ /* 0x000fc00000000000 */
        /* <DEDUP_REMOVED lines=11> */
.L_x_6:


//--------------------- .text._Z9copy_loopiP6__halfS0_i --------------------------
	.section	.text._Z9copy_loopiP6__halfS0_i,"ax",@progbits
	.align	128
        .global         _Z9copy_loopiP6__halfS0_i
        .type           _Z9copy_loopiP6__halfS0_i,@function
        .size           _Z9copy_loopiP6__halfS0_i,(.L_x_7 - _Z9copy_loopiP6__halfS0_i)
        .other          _Z9copy_loopiP6__halfS0_i,@"STO_CUDA_ENTRY STV_DEFAULT"
_Z9copy_loopiP6__halfS0_i:
.text._Z9copy_loopiP6__halfS0_i:
        /* <DEDUP_REMOVED lines=21> */
.L_x_2:
[----:B--2---:R-:W-:-:S13]  /*0150*/  ISETP.GE.AND P0, PT, R9, UR4, PT ;  /* 0x0000000409007c0c */ /* 0x004fda000bf06270 */
[----:B------:R-:W2:Y:S01]  /*0160*/  @!P0 LDC.64 R6, c[0x0][0x388] ;  /* 0x0000e200ff068b82 */ /* 0x000ea20000000a00 */
[----:B0-----:R-:W-:-:S07]  /*0170*/  @!P0 IADD3 R11, PT, PT, R0, R9, RZ ;  /* 0x00000009000b8210 */ /* 0x001fce0007ffe0ff */
[----:B------:R-:W0:Y:S01]  /*0180*/  @!P0 LDC.64 R4, c[0x0][0x390] ;  /* 0x0000e400ff048b82 */ /* 0x000e220000000a00 */
[----:B--2---:R-:W-:-:S06]  /*0190*/  @!P0 IMAD.WIDE.U32 R6, R11, 0x2, R6 ;  /* 0x000000020b068825 */ /* 0x004fcc00078e0006 */
[----:B-1----:R-:W2:Y:S01]  /*01a0*/  @!P0 LDG.E.U16 R7, desc[UR6][R6.64] ;  /* 0x0000000606078981 */ /* 0x002ea2000c1e1500 */
[----:B------:R-:W-:Y:S02]  /*01b0*/  VIADD R9, R9, UR5 ;  /* 0x0000000509097c36 */ /* 0x000fe40008000000 */
[----:B0-----:R-:W-:-:S03]  /*01c0*/  @!P0 IMAD.WIDE.U32 R4, R11, 0x2, R4 ;  /* 0x000000020b048825 */ /* 0x001fc600078e0004 */
[----:B------:R-:W-:Y:S02]  /*01d0*/  SHF.R.S32.HI R8, RZ, 0x1f, R9 ;  /* 0x0000001fff087819 */ /* 0x000fe40000011409 */
[----:B--2---:R3:W-:Y:S01]  /*01e0*/  @!P0 STG.E.U16 desc[UR6][R4.64], R7 ;  /* 0x0000000704008986 */ /* 0x0047e2000c101506 */
[----:B------:R-:W-:-:S04]  /*01f0*/  ISETP.GT.U32.AND P0, PT, R2, R9, PT ;  /* 0x000000090200720c */ /* 0x000fc80003f04070 */
[----:B------:R-:W-:-:S13]  /*0200*/  ISETP.GT.U32.AND.EX P0, PT, R13, R8, PT, P0 ;  /* 0x000000080d00720c */ /* 0x000fda0003f04100 */
[----:B---3--:R-:W-:Y:S05]  /*0210*/  @P0 BRA `(.L_x_2) ;  /* 0xfffffffc00cc0947 */ /* 0x008fea000383ffff */
[----:B------:R-:W-:Y:S05]  /*0220*/  EXIT ;  /* 0x000000000000794d */ /* 0x000fea0003800000 */
.L_x_3:
        /* <DEDUP_REMOVED lines=13> */
.L_x_7:


//--------------------- .text._Z6copyf4iP7__half2S0_ --------------------------
	.section	.text._Z6copyf4iP7__half2S0_,"ax",@progbits
	.align	128
        .global         _Z6copyf4iP7__half2S0_
        .type           _Z6copyf4iP7__half2S0_,@function
        .size           _Z6copyf4iP7__half2S0_,(.L_x_8 - _Z6copyf4iP7__half2S0_)
        .other          _Z6copyf4iP7__half2S0_,@"STO_CUDA_ENTRY STV_DEFAULT"
_Z6copyf4iP7__half2S0_:
.text._Z6copyf4iP7__half2S0_:
[----:B------:R-:W-:Y:S01]  /*0000*/  LDC R1, c[0x0][0x37c] ;  /* 0x0000df00ff017b82 */ /* 0x000fe20000000800 */
[----:B------:R-:W0:Y:S07]  /*0010*/  S2R R3, SR_TID.X ;  /* 0x0000000000037919 */ /* 0x000e2e0000002100 */
[----:B------:R-:W0:Y:S01]  /*0020*/  S2UR UR4, SR_CTAID.X ;  /* 0x00000000000479c3 */ /* 0x000e220000002500 */
[----:B------:R-:W1:Y:S07]  /*0030*/  LDCU UR5, c[0x0][0x380] ;  /* 0x00007000ff0577ac */ /* 0x000e6e0008000800 */
[----:B------:R-:W0:Y:S02]  /*0040*/  LDC R0, c[0x0][0x360] ;  /* 0x0000d800ff007b82 */ /* 0x000e240000000800 */
[----:B0-----:R-:W-:Y:S01]  /*0050*/  IMAD R0, R0, UR4, R3 ;  /* 0x0000000400007c24 */ /* 0x001fe2000f8e0203 */
[----:B-1----:R-:W-:-:S04]  /*0060*/  USHF.R.S32.HI UR4, URZ, 0x1f, UR5 ;  /* 0x0000001fff047899 */ /* 0x002fc80008011405 */
[----:B------:R-:W-:-:S04]  /*0070*/  ISETP.GE.U32.AND P0, PT, R0, UR5, PT ;  /* 0x0000000500007c0c */ /* 0x000fc8000bf06070 */
[----:B------:R-:W-:-:S13]  /*0080*/  ISETP.GE.U32.AND.EX P0, PT, RZ, UR4, PT, P0 ;  /* 0x00000004ff007c0c */ /* 0x000fda000bf06100 */
[----:B------:R-:W-:Y:S05]  /*0090*/  @P0 EXIT ;  /* 0x000000000000094d */ /* 0x000fea0003800000 */
[----:B------:R-:W0:Y:S01]  /*00a0*/  LDCU.64 UR6, c[0x0][0x388] ;  /* 0x00007100ff0677ac */ /* 0x000e220008000a00 */
[----:B------:R-:W-:Y:S01]  /*00b0*/  IMAD.SHL.U32 R4, R0, 0x4, RZ ;  /* 0x0000000400047824 */ /* 0x000fe200078e00ff */
[----:B------:R-:W-:Y:S01]  /*00c0*/  SHF.R.U32.HI R0, RZ, 0x1e, R0 ;  /* 0x0000001eff007819 */ /* 0x000fe20000011600 */
[----:B------:R-:W1:Y:S03]  /*00d0*/  LDCU.64 UR4, c[0x0][0x358] ;  /* 0x00006b00ff0477ac */ /* 0x000e660008000a00 */
[----:B0-----:R-:W-:-:S04]  /*00e0*/  IADD3 R2, P0, PT, R4, UR6, RZ ;  /* 0x0000000604027c10 */ /* 0x001fc8000ff1e0ff */
[----:B------:R-:W-:Y:S01]  /*00f0*/  IADD3.X R3, PT, PT, R0, UR7, RZ, P0, !PT ;  /* 0x0000000700037c10 */ /* 0x000fe200087fe4ff */
[----:B------:R-:W0:Y:S05]  /*0100*/  LDCU.64 UR6, c[0x0][0x390] ;  /* 0x00007200ff0677ac */ /* 0x000e2a0008000a00 */
[----:B-1----:R-:W2:Y:S01]  /*0110*/  LDG.E R3, desc[UR4][R2.64] ;  /* 0x0000000402037981 */ /* 0x002ea2000c1e1900 */
[----:B0-----:R-:W-:-:S04]  /*0120*/  IADD3 R4, P0, PT, R4, UR6, RZ ;  /* 0x0000000604047c10 */ /* 0x001fc8000ff1e0ff */
[----:B------:R-:W-:-:S05]  /*0130*/  IADD3.X R5, PT, PT, R0, UR7, RZ, P0, !PT ;  /* 0x0000000700057c10 */ /* 0x000fca00087fe4ff */
[----:B--2---:R-:W-:Y:S01]  /*0140*/  STG.E desc[UR4][R4.64], R3 ;  /* 0x0000000304007986 */ /* 0x004fe2000c101904 */
[----:B------:R-:W-:Y:S05]  /*0150*/  EXIT ;  /* 0x000000000000794d */ /* 0x000fea0003800000 */
.L_x_4:
        /* <DEDUP_REMOVED lines=10> */
.L_x_8:


//--------------------- .text._Z4copyiP6__halfS0_ --------------------------
	.section	.text._Z4copyiP6__halfS0_,"ax",@progbits
	.align	128
        .global         _Z4copyiP6__halfS0_
        .type           _Z4copyiP6__halfS0_,@function
        .size           _Z4copyiP6__halfS0_,(.L_x_9 - _Z4copyiP6__halfS0_)
        .other          _Z4copyiP6__halfS0_,@"STO_CUDA_ENTRY STV_DEFAULT"
_Z4copyiP6__halfS0_:
.text._Z4copyiP6__halfS0_:
        /* <DEDUP_REMOVED lines=17> */
[----:B-1----:R-:W2:Y:S01]  /*0110*/  LDG.E.U16 R3, desc[UR4][R2.64] ;  /* 0x0000000402037981 */ /* 0x002ea2000c1e1500 */
[----:B0-----:R-:W-:-:S04]  /*0120*/  IADD3 R4, P0, PT, R4, UR6, RZ ;  /* 0x0000000604047c10 */ /* 0x001fc8000ff1e0ff */
[----:B------:R-:W-:-:S05]  /*0130*/  IADD3.X R5, PT, PT, R0, UR7, RZ, P0, !PT ;  /* 0x0000000700057c10 */ /* 0x000fca00087fe4ff */
[----:B--2---:R-:W-:Y:S01]  /*0140*/  STG.E.U16 desc[UR4][R4.64], R3 ;  /* 0x0000000304007986 */ /* 0x004fe2000c101504 */
[----:B------:R-:W-:Y:S05]  /*0150*/  EXIT ;  /* 0x000000000000794d */ /* 0x000fea0003800000 */
.L_x_5:
        /* <DEDUP_REMOVED lines=10> */
.L_x_9:


//--------------------- .nv.shared.reserved.0     --------------------------
	.section	.nv.shared.reserved.0,"aw",@nobits
	.weak		__nv_reservedSMEM_offset_0_alias
	.size		__nv_reservedSMEM_offset_0_alias, 0, 64
	.other		__nv_reservedSMEM_offset_0_alias,@"STO_CUDA_RESERVED_SHARED STV_DEFAULT"
__nv_reservedSMEM_offset_0_alias:
	.zero		0
	.zero		64


//--------------------- .nv.constant0._Z19copy_loop_datatype4iP7__half2S0_i --------------------------
	.section	.nv.constant0._Z19copy_loop_datatype4iP7__half2S0_i,"a",@progbits
	.sectionflags	@""
	.align	4
.nv.constant0._Z19copy_loop_datatype4iP7__half2S0_i:
	.zero		924


//--------------------- .nv.constant0._Z9copy_loopiP6__halfS0_i --------------------------
	.section	.nv.constant0._Z9copy_loopiP6__halfS0_i,"a",@progbits
	.sectionflags	@""
	.align	4
.nv.constant0._Z9copy_loopiP6__halfS0_i:
	.zero		924


//--------------------- .nv.constant0._Z6copyf4iP7__half2S0_ --------------------------
	.section	.nv.constant0._Z6copyf4iP7__half2S0_,"a",@progbits
	.sectionflags	@""
	.align	4
.nv.constant0._Z6copyf4iP7__half2S0_:
	.zero		920


//--------------------- .nv.constant0._Z4copyiP6__halfS0_ --------------------------
	.section	.nv.constant0._Z4copyiP6__halfS0_,"a",@progbits
	.sectionflags	@""
	.align	4
.nv.constant0._Z4copyiP6__halfS0_:
	.zero		920


//--------------------- SYMBOLS --------------------------

	.type		.nv.reservedSmem.offset0,@object
	.size		.nv.reservedSmem.offset0,0x4
